//
// Generated by NVIDIA NVVM Compiler
//
// Compiler Build ID: CL-36424714
// Cuda compilation tools, release 13.0, V13.0.88
// Based on NVVM 20.0.0
//

.version 9.0
.target sm_100
.address_size 64

	// .globl	_Z21ph_dRPA_B_sing_kerneliiiiPdS_

.visible .entry _Z21ph_dRPA_B_sing_kerneliiiiPdS_(
	.param .u32 _Z21ph_dRPA_B_sing_kerneliiiiPdS__param_0,
	.param .u32 _Z21ph_dRPA_B_sing_kerneliiiiPdS__param_1,
	.param .u32 _Z21ph_dRPA_B_sing_kerneliiiiPdS__param_2,
	.param .u32 _Z21ph_dRPA_B_sing_kerneliiiiPdS__param_3,
	.param .u64 .ptr .align 1 _Z21ph_dRPA_B_sing_kerneliiiiPdS__param_4,
	.param .u64 .ptr .align 1 _Z21ph_dRPA_B_sing_kerneliiiiPdS__param_5
)
{
	.reg .pred 	%p<14>;
	.reg .b32 	%r<84>;
	.reg .b64 	%rd<49>;
	.reg .b64 	%fd<31>;

	ld.param.u32 	%r39, [_Z21ph_dRPA_B_sing_kerneliiiiPdS__param_0];
	ld.param.u32 	%r40, [_Z21ph_dRPA_B_sing_kerneliiiiPdS__param_1];
	ld.param.u32 	%r41, [_Z21ph_dRPA_B_sing_kerneliiiiPdS__param_2];
	ld.param.u32 	%r42, [_Z21ph_dRPA_B_sing_kerneliiiiPdS__param_3];
	ld.param.u64 	%rd3, [_Z21ph_dRPA_B_sing_kerneliiiiPdS__param_4];
	ld.param.u64 	%rd4, [_Z21ph_dRPA_B_sing_kerneliiiiPdS__param_5];
	cvta.to.global.u64 	%rd1, %rd4;
	cvta.to.global.u64 	%rd2, %rd3;
	mov.u32 	%r43, %ctaid.x;
	mov.u32 	%r44, %ntid.x;
	mov.u32 	%r45, %tid.x;
	mad.lo.s32 	%r74, %r43, %r44, %r45;
	setp.ge.s32 	%p1, %r74, %r40;
	@%p1 bra 	$L__BB0_20;
	setp.lt.s32 	%p2, %r39, 1;
	@%p2 bra 	$L__BB0_20;
	mov.u32 	%r46, %ntid.y;
	and.b32  	%r2, %r39, 7;
	add.s32 	%r3, %r2, -1;
	and.b32  	%r4, %r39, 3;
	and.b32  	%r5, %r39, 2147483640;
	and.b32  	%r6, %r39, 1;
	neg.s32 	%r7, %r5;
	shl.b32 	%r8, %r40, 3;
	shl.b32 	%r9, %r41, 3;
	mov.u32 	%r47, %tid.y;
	mov.u32 	%r48, %ctaid.y;
	mad.lo.s32 	%r76, %r48, %r46, %r47;
	mul.wide.s32 	%rd41, %r41, 8;
	mul.wide.s32 	%rd43, %r40, 8;
$L__BB0_3:
	add.s32 	%r13, %r74, %r39;
	setp.ge.s32 	%p3, %r76, %r40;
	@%p3 bra 	$L__BB0_19;
	mul.lo.s32 	%r49, %r41, %r41;
	mul.lo.s32 	%r14, %r13, %r49;
$L__BB0_5:
	add.s32 	%r51, %r76, %r39;
	mul.lo.s32 	%r52, %r41, %r41;
	mul.lo.s32 	%r18, %r51, %r52;
	mad.lo.s32 	%r19, %r74, %r42, %r76;
	add.s32 	%r53, %r74, %r39;
	mad.lo.s32 	%r54, %r41, %r51, %r53;
	mul.lo.s32 	%r20, %r52, %r54;
	mov.b32 	%r77, 0;
$L__BB0_6:
	setp.lt.u32 	%p4, %r39, 8;
	mul.lo.s32 	%r22, %r77, %r42;
	add.s32 	%r23, %r77, %r14;
	mov.b32 	%r82, 0;
	@%p4 bra 	$L__BB0_9;
	mad.lo.s32 	%r56, %r40, %r77, %r74;
	mad.lo.s32 	%r79, %r42, %r56, %r76;
	add.s32 	%r78, %r20, %r77;
	mov.u32 	%r80, %r7;
$L__BB0_8:
	.pragma "nounroll";
	mul.wide.s32 	%rd5, %r78, 8;
	add.s64 	%rd6, %rd2, %rd5;
	ld.global.f64 	%fd1, [%rd6];
	add.f64 	%fd2, %fd1, %fd1;
	mul.wide.s32 	%rd7, %r79, 8;
	add.s64 	%rd8, %rd1, %rd7;
	st.global.f64 	[%rd8], %fd2;
	mul.wide.s32 	%rd9, %r41, 8;
	add.s64 	%rd10, %rd6, %rd9;
	ld.global.f64 	%fd3, [%rd10];
	add.f64 	%fd4, %fd3, %fd3;
	mul.wide.s32 	%rd11, %r40, 8;
	add.s64 	%rd12, %rd8, %rd11;
	st.global.f64 	[%rd12], %fd4;
	add.s64 	%rd13, %rd10, %rd9;
	ld.global.f64 	%fd5, [%rd13];
	add.f64 	%fd6, %fd5, %fd5;
	add.s64 	%rd14, %rd12, %rd11;
	st.global.f64 	[%rd14], %fd6;
	add.s64 	%rd15, %rd13, %rd9;
	ld.global.f64 	%fd7, [%rd15];
	add.f64 	%fd8, %fd7, %fd7;
	add.s64 	%rd16, %rd14, %rd11;
	st.global.f64 	[%rd16], %fd8;
	add.s64 	%rd17, %rd15, %rd9;
	ld.global.f64 	%fd9, [%rd17];
	add.f64 	%fd10, %fd9, %fd9;
	add.s64 	%rd18, %rd16, %rd11;
	st.global.f64 	[%rd18], %fd10;
	add.s64 	%rd19, %rd17, %rd9;
	ld.global.f64 	%fd11, [%rd19];
	add.f64 	%fd12, %fd11, %fd11;
	add.s64 	%rd20, %rd18, %rd11;
	st.global.f64 	[%rd20], %fd12;
	add.s64 	%rd21, %rd19, %rd9;
	ld.global.f64 	%fd13, [%rd21];
	add.f64 	%fd14, %fd13, %fd13;
	add.s64 	%rd22, %rd20, %rd11;
	st.global.f64 	[%rd22], %fd14;
	add.s64 	%rd23, %rd21, %rd9;
	ld.global.f64 	%fd15, [%rd23];
	add.f64 	%fd16, %fd15, %fd15;
	add.s64 	%rd24, %rd22, %rd11;
	st.global.f64 	[%rd24], %fd16;
	add.s32 	%r80, %r80, 8;
	add.s32 	%r79, %r79, %r8;
	add.s32 	%r78, %r78, %r9;
	setp.ne.s32 	%p5, %r80, 0;
	mov.u32 	%r82, %r5;
	@%p5 bra 	$L__BB0_8;
$L__BB0_9:
	setp.eq.s32 	%p6, %r2, 0;
	@%p6 bra 	$L__BB0_17;
	setp.lt.u32 	%p7, %r3, 3;
	@%p7 bra 	$L__BB0_12;
	add.s32 	%r57, %r82, %r18;
	mad.lo.s32 	%r58, %r57, %r41, %r23;
	mul.wide.s32 	%rd25, %r58, 8;
	add.s64 	%rd26, %rd2, %rd25;
	ld.global.f64 	%fd17, [%rd26];
	add.f64 	%fd18, %fd17, %fd17;
	add.s32 	%r59, %r82, %r22;
	mad.lo.s32 	%r60, %r59, %r40, %r19;
	mul.wide.s32 	%rd27, %r60, 8;
	add.s64 	%rd28, %rd1, %rd27;
	st.global.f64 	[%rd28], %fd18;
	add.s64 	%rd30, %rd26, %rd41;
	ld.global.f64 	%fd19, [%rd30];
	add.f64 	%fd20, %fd19, %fd19;
	add.s64 	%rd32, %rd28, %rd43;
	st.global.f64 	[%rd32], %fd20;
	add.s64 	%rd33, %rd30, %rd41;
	ld.global.f64 	%fd21, [%rd33];
	add.f64 	%fd22, %fd21, %fd21;
	add.s64 	%rd34, %rd32, %rd43;
	st.global.f64 	[%rd34], %fd22;
	add.s64 	%rd35, %rd33, %rd41;
	ld.global.f64 	%fd23, [%rd35];
	add.f64 	%fd24, %fd23, %fd23;
	add.s64 	%rd36, %rd34, %rd43;
	st.global.f64 	[%rd36], %fd24;
	add.s32 	%r82, %r82, 4;
$L__BB0_12:
	setp.eq.s32 	%p8, %r4, 0;
	@%p8 bra 	$L__BB0_17;
	setp.eq.s32 	%p9, %r4, 1;
	@%p9 bra 	$L__BB0_15;
	add.s32 	%r61, %r82, %r18;
	mad.lo.s32 	%r62, %r61, %r41, %r23;
	mul.wide.s32 	%rd37, %r62, 8;
	add.s64 	%rd38, %rd2, %rd37;
	ld.global.f64 	%fd25, [%rd38];
	add.f64 	%fd26, %fd25, %fd25;
	add.s32 	%r63, %r82, %r22;
	mad.lo.s32 	%r64, %r63, %r40, %r19;
	mul.wide.s32 	%rd39, %r64, 8;
	add.s64 	%rd40, %rd1, %rd39;
	st.global.f64 	[%rd40], %fd26;
	add.s64 	%rd42, %rd38, %rd41;
	ld.global.f64 	%fd27, [%rd42];
	add.f64 	%fd28, %fd27, %fd27;
	add.s64 	%rd44, %rd40, %rd43;
	st.global.f64 	[%rd44], %fd28;
	add.s32 	%r82, %r82, 2;
$L__BB0_15:
	setp.eq.s32 	%p10, %r6, 0;
	@%p10 bra 	$L__BB0_17;
	add.s32 	%r65, %r82, %r18;
	mad.lo.s32 	%r66, %r65, %r41, %r23;
	mul.wide.s32 	%rd45, %r66, 8;
	add.s64 	%rd46, %rd2, %rd45;
	ld.global.f64 	%fd29, [%rd46];
	add.f64 	%fd30, %fd29, %fd29;
	add.s32 	%r67, %r82, %r22;
	mad.lo.s32 	%r68, %r67, %r40, %r19;
	mul.wide.s32 	%rd47, %r68, 8;
	add.s64 	%rd48, %rd1, %rd47;
	st.global.f64 	[%rd48], %fd30;
$L__BB0_17:
	add.s32 	%r77, %r77, 1;
	setp.ne.s32 	%p11, %r77, %r39;
	@%p11 bra 	$L__BB0_6;
	mov.u32 	%r69, %ntid.y;
	mov.u32 	%r70, %nctaid.y;
	mad.lo.s32 	%r76, %r69, %r70, %r76;
	setp.lt.s32 	%p12, %r76, %r40;
	@%p12 bra 	$L__BB0_5;
$L__BB0_19:
	mov.u32 	%r71, %ntid.x;
	mov.u32 	%r72, %nctaid.x;
	mad.lo.s32 	%r74, %r71, %r72, %r74;
	setp.lt.s32 	%p13, %r74, %r40;
	@%p13 bra 	$L__BB0_3;
$L__BB0_20:
	ret;

}


// ===== COMPILED SASS (sm_100) =====

	.target	sm_100

	.elftype	@"ET_EXEC"


//--------------------- .note.nv.tkinfo           --------------------------
	.section	.note.nv.tkinfo,"",@"SHT_NOTE"
	.sectionflags	@"SHF_NOTE_NV_TKINFO"
	.tkinfo
        /*0018*/ 	.word	0x00000002
        /*0030*/ 	.string	""
        /*0030*/ 	.string	"ptxas"
        /*0030*/ 	.string	"Cuda compilation tools, release 13.0, V13.0.88"
        /*0030*/ 	.string	"Build cuda_13.0.r13.0/compiler.36424714_0"
        /*0030*/ 	.string	"-arch sm_100 -m 64 "



//--------------------- .note.nv.cuinfo           --------------------------
	.section	.note.nv.cuinfo,"",@"SHT_NOTE"
	.sectionflags	@"SHF_NOTE_NV_CUINFO"
        /*0018*/ 	.short	0x0002
        /*001a*/ 	.short	0x0064
        /*001c*/ 	.short	0x0082
	.zero		2


//--------------------- .nv.info                  --------------------------
	.section	.nv.info,"",@"SHT_CUDA_INFO"
	.align	4


	//----- nvinfo : EIATTR_REGCOUNT
	.align		4
        /*0000*/ 	.byte	0x04, 0x2f
        /*0002*/ 	.short	(.L_1 - .L_0)
	.align		4
.L_0:
        /*0004*/ 	.word	index@(_Z21ph_dRPA_B_sing_kerneliiiiPdS_)
        /*0008*/ 	.word	0x00000020


	//----- nvinfo : EIATTR_FRAME_SIZE
	.align		4
.L_1:
        /*000c*/ 	.byte	0x04, 0x11
        /*000e*/ 	.short	(.L_3 - .L_2)
	.align		4
.L_2:
        /*0010*/ 	.word	index@(_Z21ph_dRPA_B_sing_kerneliiiiPdS_)
        /*0014*/ 	.word	0x00000000


	//----- nvinfo : EIATTR_MIN_STACK_SIZE
	.align		4
.L_3:
        /*0018*/ 	.byte	0x04, 0x12
        /*001a*/ 	.short	(.L_5 - .L_4)
	.align		4
.L_4:
        /*001c*/ 	.word	index@(_Z21ph_dRPA_B_sing_kerneliiiiPdS_)
        /*0020*/ 	.word	0x00000000
.L_5:


//--------------------- .nv.compat                --------------------------
	.section	.nv.compat,"",@"SHT_CUDA_COMPAT_INFO"
	.align	4
        /*0000*/ 	.byte	0x02, 0x09, 0x00, 0x00, 0x02, 0x02, 0x01, 0x00, 0x02, 0x05, 0x05, 0x00, 0x03, 0x07, 0x01, 0x01
        /*0010*/ 	.byte	0x02, 0x03, 0x00, 0x00, 0x02, 0x06, 0x01, 0x00, 0x04, 0x0b, 0x08, 0x00, 0x01, 0x00, 0x00, 0x00
        /*0020*/ 	.byte	0x00, 0x00, 0x00, 0x00


//--------------------- .nv.info._Z21ph_dRPA_B_sing_kerneliiiiPdS_ --------------------------
	.section	.nv.info._Z21ph_dRPA_B_sing_kerneliiiiPdS_,"",@"SHT_CUDA_INFO"
	.sectionflags	@""
	.align	4


	//----- nvinfo : EIATTR_CUDA_API_VERSION
	.align		4
        /*0000*/ 	.byte	0x04, 0x37
        /*0002*/ 	.short	(.L_7 - .L_6)
.L_6:
        /*0004*/ 	.word	0x00000082


	//----- nvinfo : EIATTR_KPARAM_INFO
	.align		4
.L_7:
        /*0008*/ 	.byte	0x04, 0x17
        /*000a*/ 	.short	(.L_9 - .L_8)
.L_8:
        /*000c*/ 	.word	0x00000000
        /*0010*/ 	.short	0x0005
        /*0012*/ 	.short	0x0018
        /*0014*/ 	.byte	0x00, 0xf5, 0x21, 0x00


	//----- nvinfo : EIATTR_KPARAM_INFO
	.align		4
.L_9:
        /*0018*/ 	.byte	0x04, 0x17
        /*001a*/ 	.short	(.L_11 - .L_10)
.L_10:
        /*001c*/ 	.word	0x00000000
        /*0020*/ 	.short	0x0004
        /*0022*/ 	.short	0x0010
        /*0024*/ 	.byte	0x00, 0xf5, 0x21, 0x00


	//----- nvinfo : EIATTR_KPARAM_INFO
	.align		4
.L_11:
        /*0028*/ 	.byte	0x04, 0x17
        /*002a*/ 	.short	(.L_13 - .L_12)
.L_12:
        /*002c*/ 	.word	0x00000000
        /*0030*/ 	.short	0x0003
        /*0032*/ 	.short	0x000c
        /*0034*/ 	.byte	0x00, 0xf0, 0x11, 0x00


	//----- nvinfo : EIATTR_KPARAM_INFO
	.align		4
.L_13:
        /*0038*/ 	.byte	0x04, 0x17
        /*003a*/ 	.short	(.L_15 - .L_14)
.L_14:
        /*003c*/ 	.word	0x00000000
        /*0040*/ 	.short	0x0002
        /*0042*/ 	.short	0x0008
        /*0044*/ 	.byte	0x00, 0xf0, 0x11, 0x00


	//----- nvinfo : EIATTR_KPARAM_INFO
	.align		4
.L_15:
        /*0048*/ 	.byte	0x04, 0x17
        /*004a*/ 	.short	(.L_17 - .L_16)
.L_16:
        /*004c*/ 	.word	0x00000000
        /*0050*/ 	.short	0x0001
        /*0052*/ 	.short	0x0004
        /*0054*/ 	.byte	0x00, 0xf0, 0x11, 0x00


	//----- nvinfo : EIATTR_KPARAM_INFO
	.align		4
.L_17:
        /*0058*/ 	.byte	0x04, 0x17
        /*005a*/ 	.short	(.L_19 - .L_18)
.L_18:
        /*005c*/ 	.word	0x00000000
        /*0060*/ 	.short	0x0000
        /*0062*/ 	.short	0x0000
        /*0064*/ 	.byte	0x00, 0xf0, 0x11, 0x00


	//----- nvinfo : EIATTR_SPARSE_MMA_MASK
	.align		4
.L_19:
        /*0068*/ 	.byte	0x03, 0x50
        /*006a*/ 	.short	0x0000


	//----- nvinfo : EIATTR_MAXREG_COUNT
	.align		4
        /*006c*/ 	.byte	0x03, 0x1b
        /*006e*/ 	.short	0x00ff


	//----- nvinfo : EIATTR_MERCURY_ISA_VERSION
	.align		4
        /*0070*/ 	.byte	0x03, 0x5f
        /*0072*/ 	.short	0x0101


	//----- nvinfo : EIATTR_VRC_CTA_INIT_COUNT
	.align		4
        /*0074*/ 	.byte	0x02, 0x4a
	.zero		1
	.zero		1


	//----- nvinfo : EIATTR_EXIT_INSTR_OFFSETS
	.align		4
        /*0078*/ 	.byte	0x04, 0x1c
        /*007a*/ 	.short	(.L_21 - .L_20)


	//   ....[0]....
.L_20:
        /*007c*/ 	.word	0x00000070


	//   ....[1]....
        /*0080*/ 	.word	0x000000a0


	//   ....[2]....
        /*0084*/ 	.word	0x00000b80


	//----- nvinfo : EIATTR_CRS_STACK_SIZE
	.align		4
.L_21:
        /*0088*/ 	.byte	0x04, 0x1e
        /*008a*/ 	.short	(.L_23 - .L_22)
.L_22:
        /*008c*/ 	.word	0x00000000


	//----- nvinfo : EIATTR_CBANK_PARAM_SIZE
	.align		4
.L_23:
        /*0090*/ 	.byte	0x03, 0x19
        /*0092*/ 	.short	0x0020


	//----- nvinfo : EIATTR_PARAM_CBANK
	.align		4
        /*0094*/ 	.byte	0x04, 0x0a
        /*0096*/ 	.short	(.L_25 - .L_24)
	.align		4
.L_24:
        /*0098*/ 	.word	index@(.nv.constant0._Z21ph_dRPA_B_sing_kerneliiiiPdS_)
        /*009c*/ 	.short	0x0380
        /*009e*/ 	.short	0x0020


	//----- nvinfo : EIATTR_SW_WAR
	.align		4
.L_25:
        /*00a0*/ 	.byte	0x04, 0x36
        /*00a2*/ 	.short	(.L_27 - .L_26)
.L_26:
        /*00a4*/ 	.word	0x00000008
.L_27:


//--------------------- .nv.callgraph             --------------------------
	.section	.nv.callgraph,"",@"SHT_CUDA_CALLGRAPH"
	.align	4
	.sectionentsize	8
	.align		4
        /*0000*/ 	.word	0x00000000
	.align		4
        /*0004*/ 	.word	0xffffffff
	.align		4
        /*0008*/ 	.word	0x00000000
	.align		4
        /*000c*/ 	.word	0xfffffffe
	.align		4
        /*0010*/ 	.word	0x00000000
	.align		4
        /*0014*/ 	.word	0xfffffffd
	.align		4
        /*0018*/ 	.word	0x00000000
	.align		4
        /*001c*/ 	.word	0xfffffffc


//--------------------- .text._Z21ph_dRPA_B_sing_kerneliiiiPdS_ --------------------------
	.section	.text._Z21ph_dRPA_B_sing_kerneliiiiPdS_,"ax",@progbits
	.align	128
        .global         _Z21ph_dRPA_B_sing_kerneliiiiPdS_
        .type           _Z21ph_dRPA_B_sing_kerneliiiiPdS_,@function
        .size           _Z21ph_dRPA_B_sing_kerneliiiiPdS_,(.L_x_10 - _Z21ph_dRPA_B_sing_kerneliiiiPdS_)
        .other          _Z21ph_dRPA_B_sing_kerneliiiiPdS_,@"STO_CUDA_ENTRY STV_DEFAULT"
_Z21ph_dRPA_B_sing_kerneliiiiPdS_:
.text._Z21ph_dRPA_B_sing_kerneliiiiPdS_:
[----:B------:R-:W-:Y:S01]  /*0000*/  LDC R1, c[0x0][0x37c] ;  /* 0x0000df00ff017b82 */ /* 0x000fe20000000800 */
[----:B------:R-:W0:Y:S07]  /*0010*/  S2R R0, SR_TID.X ;  /* 0x0000000000007919 */ /* 0x000e2e0000002100 */
[----:B------:R-:W0:Y:S01]  /*0020*/  S2UR UR4, SR_CTAID.X ;  /* 0x00000000000479c3 */ /* 0x000e220000002500 */
[----:B------:R-:W1:Y:S07]  /*0030*/  LDCU UR5, c[0x0][0x384] ;  /* 0x00007080ff0577ac */ /* 0x000e6e0008000800 */
[----:B------:R-:W0:Y:S02]  /*0040*/  LDC R3, c[0x0][0x360] ;  /* 0x0000d800ff037b82 */ /* 0x000e240000000800 */
[----:B0-----:R-:W-:-:S05]  /*0050*/  IMAD R3, R3, UR4, R0 ;  /* 0x0000000403037c24 */ /* 0x001fca000f8e0200 */
[----:B-1----:R-:W-:-:S13]  /*0060*/  ISETP.GE.AND P0, PT, R3, UR5, PT ;  /* 0x0000000503007c0c */ /* 0x002fda000bf06270 */
[----:B------:R-:W-:Y:S05]  /*0070*/  @P0 EXIT ;  /* 0x000000000000094d */ /* 0x000fea0003800000 */
[----:B------:R-:W0:Y:S02]  /*0080*/  LDC R6, c[0x0][0x380] ;  /* 0x0000e000ff067b82 */ /* 0x000e240000000800 */
[----:B0-----:R-:W-:-:S13]  /*0090*/  ISETP.GE.AND P0, PT, R6, 0x1, PT ;  /* 0x000000010600780c */ /* 0x001fda0003f06270 */
[----:B------:R-:W-:Y:S05]  /*00a0*/  @!P0 EXIT ;  /* 0x000000000000894d */ /* 0x000fea0003800000 */
[----:B------:R-:W0:Y:S01]  /*00b0*/  S2R R4, SR_TID.Y ;  /* 0x0000000000047919 */ /* 0x000e220000002200 */
[----:B------:R-:W0:Y:S01]  /*00c0*/  LDCU UR4, c[0x0][0x364] ;  /* 0x00006c80ff0477ac */ /* 0x000e220008000800 */
[----:B------:R-:W-:Y:S01]  /*00d0*/  LOP3.LUT R0, R6, 0x7, RZ, 0xc0, !PT ;  /* 0x0000000706007812 */ /* 0x000fe200078ec0ff */
[----:B------:R-:W0:Y:S01]  /*00e0*/  S2R R5, SR_CTAID.Y ;  /* 0x0000000000057919 */ /* 0x000e220000002600 */
[----:B------:R-:W1:Y:S02]  /*00f0*/  LDCU.64 UR6, c[0x0][0x358] ;  /* 0x00006b00ff0677ac */ /* 0x000e640008000a00 */
[----:B------:R-:W-:-:S04]  /*0100*/  IADD3 R2, PT, PT, R0, -0x1, RZ ;  /* 0xffffffff00027810 */ /* 0x000fc80007ffe0ff */
[----:B------:R-:W-:Y:S02]  /*0110*/  ISETP.GE.U32.AND P0, PT, R2, 0x3, PT ;  /* 0x000000030200780c */ /* 0x000fe40003f06070 */
[C---:B------:R-:W-:Y:S01]  /*0120*/  LOP3.LUT R2, R6.reuse, 0x7ffffff8, RZ, 0xc0, !PT ;  /* 0x7ffffff806027812 */ /* 0x040fe200078ec0ff */
[----:B0-----:R-:W-:Y:S01]  /*0130*/  IMAD R4, R5, UR4, R4 ;  /* 0x0000000405047c24 */ /* 0x001fe2000f8e0204 */
[----:B------:R-:W-:Y:S02]  /*0140*/  LOP3.LUT R5, R6, 0x3, RZ, 0xc0, !PT ;  /* 0x0000000306057812 */ /* 0x000fe400078ec0ff */
[----:B-1----:R-:W-:-:S07]  /*0150*/  IADD3 R6, PT, PT, -R2, RZ, RZ ;  /* 0x000000ff02067210 */ /* 0x002fce0007ffe1ff */
.L_x_8:
[----:B0-----:R-:W0:Y:S01]  /*0160*/  LDC.64 R8, c[0x0][0x380] ;  /* 0x0000e000ff087b82 */ /* 0x001e220000000a00 */
[----:B------:R-:W-:Y:S01]  /*0170*/  BSSY.RECONVERGENT B0, `(.L_x_0) ;  /* 0x000009b000007945 */ /* 0x000fe20003800200 */
[----:B0-----:R-:W-:-:S13]  /*0180*/  ISETP.GE.AND P1, PT, R4, R9, PT ;  /* 0x000000090400720c */ /* 0x001fda0003f26270 */
[----:B-12---:R-:W-:Y:S05]  /*0190*/  @P1 BRA `(.L_x_1) ;  /* 0x0000000800601947 */ /* 0x006fea0003800000 */
[----:B------:R-:W0:Y:S01]  /*01a0*/  LDCU UR4, c[0x0][0x388] ;  /* 0x00007100ff0477ac */ /* 0x000e220008000800 */
[----:B------:R-:W-:Y:S01]  /*01b0*/  IADD3 R7, PT, PT, R3, R8, RZ ;  /* 0x0000000803077210 */ /* 0x000fe20007ffe0ff */
[----:B0-----:R-:W-:-:S06]  /*01c0*/  UIMAD UR4, UR4, UR4, URZ ;  /* 0x00000004040472a4 */ /* 0x001fcc000f8e02ff */
[----:B------:R-:W-:-:S07]  /*01d0*/  IMAD R7, R7, UR4, RZ ;  /* 0x0000000407077c24 */ /* 0x000fce000f8e02ff */
.L_x_7:
[----:B0-----:R-:W0:Y:S01]  /*01e0*/  LDCU UR4, c[0x0][0x380] ;  /* 0x00007000ff0477ac */ /* 0x001e220008000800 */
[----:B------:R-:W-:Y:S01]  /*01f0*/  HFMA2 R10, -RZ, RZ, 0, 0 ;  /* 0x00000000ff0a7431 */ /* 0x000fe200000001ff */
[----:B-1----:R-:W1:Y:S01]  /*0200*/  LDCU.64 UR8, c[0x0][0x388] ;  /* 0x00007100ff0877ac */ /* 0x002e620008000a00 */
[----:B0-----:R-:W-:Y:S02]  /*0210*/  IADD3 R9, PT, PT, R4, UR4, RZ ;  /* 0x0000000404097c10 */ /* 0x001fe4000fffe0ff */
[----:B------:R-:W-:Y:S01]  /*0220*/  IADD3 R8, PT, PT, R3, UR4, RZ ;  /* 0x0000000403087c10 */ /* 0x000fe2000fffe0ff */
[----:B-1----:R-:W-:-:S04]  /*0230*/  UIMAD UR4, UR8, UR8, URZ ;  /* 0x00000008080472a4 */ /* 0x002fc8000f8e02ff */
[----:B------:R-:W-:Y:S02]  /*0240*/  IMAD R11, R9, UR8, R8 ;  /* 0x00000008090b7c24 */ /* 0x000fe4000f8e0208 */
[----:B------:R-:W-:Y:S02]  /*0250*/  IMAD R8, R3, UR9, R4 ;  /* 0x0000000903087c24 */ /* 0x000fe4000f8e0204 */
[----:B------:R-:W-:Y:S02]  /*0260*/  IMAD R9, R9, UR4, RZ ;  /* 0x0000000409097c24 */ /* 0x000fe4000f8e02ff */
[----:B--2---:R-:W-:-:S07]  /*0270*/  IMAD R11, R11, UR4, RZ ;  /* 0x000000040b0b7c24 */ /* 0x004fce000f8e02ff */
.L_x_6:
[----:B0-----:R-:W0:Y:S01]  /*0280*/  LDC R21, c[0x0][0x380] ;  /* 0x0000e000ff157b82 */ /* 0x001e220000000800 */
[----:B--2---:R-:W-:Y:S02]  /*0290*/  IADD3 R23, PT, PT, R7, R10, RZ ;  /* 0x0000000a07177210 */ /* 0x004fe40007ffe0ff */
[----:B------:R-:W-:Y:S02]  /*02a0*/  MOV R20, RZ ;  /* 0x000000ff00147202 */ /* 0x000fe40000000f00 */
[----:B0-----:R-:W-:-:S13]  /*02b0*/  ISETP.GE.U32.AND P1, PT, R21, 0x8, PT ;  /* 0x000000081500780c */ /* 0x001fda0003f26070 */
[----:B-1----:R-:W-:Y:S05]  /*02c0*/  @!P1 BRA `(.L_x_2) ;  /* 0x0000000000dc9947 */ /* 0x002fea0003800000 */
[----:B------:R-:W0:Y:S01]  /*02d0*/  LDC R25, c[0x0][0x384] ;  /* 0x0000e100ff197b82 */ /* 0x000e220000000800 */
[----:B------:R-:W1:Y:S01]  /*02e0*/  LDCU UR4, c[0x0][0x38c] ;  /* 0x00007180ff0477ac */ /* 0x000e620008000800 */
[----:B------:R-:W-:Y:S02]  /*02f0*/  IADD3 R22, PT, PT, R11, R10, RZ ;  /* 0x0000000a0b167210 */ /* 0x000fe40007ffe0ff */
[----:B------:R-:W-:Y:S01]  /*0300*/  MOV R24, R6 ;  /* 0x0000000600187202 */ /* 0x000fe20000000f00 */
[----:B0-----:R-:W-:-:S04]  /*0310*/  IMAD R13, R10, R25, R3 ;  /* 0x000000190a0d7224 */ /* 0x001fc800078e0203 */
[----:B-1----:R-:W-:-:S07]  /*0320*/  IMAD R20, R13, UR4, R4 ;  /* 0x000000040d147c24 */ /* 0x002fce000f8e0204 */
.L_x_3:
[----:B0-----:R-:W0:Y:S08]  /*0330*/  LDC.64 R12, c[0x0][0x390] ;  /* 0x0000e400ff0c7b82 */ /* 0x001e300000000a00 */
[----:B------:R-:W1:Y:S08]  /*0340*/  LDC.64 R16, c[0x0][0x398] ;  /* 0x0000e600ff107b82 */ /* 0x000e700000000a00 */
[----:B------:R-:W2:Y:S01]  /*0350*/  LDC R27, c[0x0][0x388] ;  /* 0x0000e200ff1b7b82 */ /* 0x000ea20000000800 */
[----:B0-----:R-:W-:-:S05]  /*0360*/  IMAD.WIDE R12, R22, 0x8, R12 ;  /* 0x00000008160c7825 */ /* 0x001fca00078e020c */
[----:B------:R-:W3:Y:S01]  /*0370*/  LDG.E.64 R14, desc[UR6][R12.64] ;  /* 0x000000060c0e7981 */ /* 0x000ee2000c1e1b00 */
[----:B-1----:R-:W-:-:S04]  /*0380*/  IMAD.WIDE R16, R20, 0x8, R16 ;  /* 0x0000000814107825 */ /* 0x002fc800078e0210 */
[----:B--2---:R-:W-:Y:S01]  /*0390*/  IMAD.WIDE R18, R27, 0x8, R12 ;  /* 0x000000081b127825 */ /* 0x004fe200078e020c */
[----:B---3--:R-:W-:-:S07]  /*03a0*/  DADD R14, R14, R14 ;  /* 0x000000000e0e7229 */ /* 0x008fce000000000e */
[----:B------:R0:W-:Y:S04]  /*03b0*/  STG.E.64 desc[UR6][R16.64], R14 ;  /* 0x0000000e10007986 */ /* 0x0001e8000c101b06 */
[----:B------:R1:W2:Y:S01]  /*03c0*/  LDG.E.64 R28, desc[UR6][R18.64] ;  /* 0x00000006121c7981 */ /* 0x0002a2000c1e1b00 */
[----:B------:R-:W-:-:S04]  /*03d0*/  IMAD.WIDE R12, R25, 0x8, R16 ;  /* 0x00000008190c7825 */ /* 0x000fc800078e0210 */
[----:B-1----:R-:W-:Y:S01]  /*03e0*/  IMAD.WIDE R18, R27, 0x8, R18 ;  /* 0x000000081b127825 */ /* 0x002fe200078e0212 */
[----:B--2---:R-:W-:-:S07]  /*03f0*/  DADD R28, R28, R28 ;  /* 0x000000001c1c7229 */ /* 0x004fce000000001c */
[----:B------:R1:W-:Y:S04]  /*0400*/  STG.E.64 desc[UR6][R12.64], R28 ;  /* 0x0000001c0c007986 */ /* 0x0003e8000c101b06 */
[----:B0-----:R-:W2:Y:S01]  /*0410*/  LDG.E.64 R14, desc[UR6][R18.64] ;  /* 0x00000006120e7981 */ /* 0x001ea2000c1e1b00 */
[----:B------:R-:W-:-:S04]  /*0420*/  IMAD.WIDE R16, R27, 0x8, R18 ;  /* 0x000000081b107825 */ /* 0x000fc800078e0212 */
[----:B-1----:R-:W-:Y:S01]  /*0430*/  IMAD.WIDE R12, R25, 0x8, R12 ;  /* 0x00000008190c7825 */ /* 0x002fe200078e020c */
[----:B--2---:R-:W-:-:S07]  /*0440*/  DADD R14, R14, R14 ;  /* 0x000000000e0e7229 */ /* 0x004fce000000000e */
[----:B------:R0:W-:Y:S04]  /*0450*/  STG.E.64 desc[UR6][R12.64], R14 ;  /* 0x0000000e0c007986 */ /* 0x0001e8000c101b06 */
[----:B0-----:R0:W2:Y:S02]  /*0460*/  LDG.E.64 R14, desc[UR6][R16.64] ;  /* 0x00000006100e7981 */ /* 0x0010a4000c1e1b00 */
[----:B0-----:R-:W-:Y:S01]  /*0470*/  IMAD.WIDE R16, R27, 0x8, R16 ;  /* 0x000000081b107825 */ /* 0x001fe200078e0210 */
[----:B--2---:R-:W-:-:S03]  /*0480*/  DADD R18, R14, R14 ;  /* 0x000000000e127229 */ /* 0x004fc6000000000e */
[----:B------:R-:W-:-:S05]  /*0490*/  IMAD.WIDE R14, R25, 0x8, R12 ;  /* 0x00000008190e7825 */ /* 0x000fca00078e020c */
[----:B------:R0:W-:Y:S04]  /*04a0*/  STG.E.64 desc[UR6][R14.64], R18 ;  /* 0x000000120e007986 */ /* 0x0001e8000c101b06 */
[----:B------:R-:W2:Y:S01]  /*04b0*/  LDG.E.64 R28, desc[UR6][R16.64] ;  /* 0x00000006101c7981 */ /* 0x000ea2000c1e1b00 */
[----:B------:R-:W-:-:S04]  /*04c0*/  IMAD.WIDE R12, R25, 0x8, R14 ;  /* 0x00000008190c7825 */ /* 0x000fc800078e020e */
[----:B0-----:R-:W-:Y:S01]  /*04d0*/  IMAD.WIDE R18, R27, 0x8, R16 ;  /* 0x000000081b127825 */ /* 0x001fe200078e0210 */
[----:B--2---:R-:W-:-:S07]  /*04e0*/  DADD R28, R28, R28 ;  /* 0x000000001c1c7229 */ /* 0x004fce000000001c */
[----:B------:R0:W-:Y:S04]  /*04f0*/  STG.E.64 desc[UR6][R12.64], R28 ;  /* 0x0000001c0c007986 */ /* 0x0001e8000c101b06 */
[----:B------:R-:W2:Y:S01]  /*0500*/  LDG.E.64 R14, desc[UR6][R18.64] ;  /* 0x00000006120e7981 */ /* 0x000ea2000c1e1b00 */
[----:B0-----:R-:W-:Y:S01]  /*0510*/  IMAD.WIDE R12, R25, 0x8, R12 ;  /* 0x00000008190c7825 */ /* 0x001fe200078e020c */
[----:B--2---:R-:W-:-:S03]  /*0520*/  DADD R16, R14, R14 ;  /* 0x000000000e107229 */ /* 0x004fc6000000000e */
[----:B------:R-:W-:-:S04]  /*0530*/  IMAD.WIDE R14, R27, 0x8, R18 ;  /* 0x000000081b0e7825 */ /* 0x000fc800078e0212 */
[----:B------:R0:W-:Y:S04]  /*0540*/  STG.E.64 desc[UR6][R12.64], R16 ;  /* 0x000000100c007986 */ /* 0x0001e8000c101b06 */
[----:B------:R1:W2:Y:S01]  /*0550*/  LDG.E.64 R18, desc[UR6][R14.64] ;  /* 0x000000060e127981 */ /* 0x0002a2000c1e1b00 */
[----:B0-----:R-:W-:-:S04]  /*0560*/  IMAD.WIDE R16, R25, 0x8, R12 ;  /* 0x0000000819107825 */ /* 0x001fc800078e020c */
[----:B-1----:R-:W-:Y:S01]  /*0570*/  IMAD.WIDE R14, R27, 0x8, R14 ;  /* 0x000000081b0e7825 */ /* 0x002fe200078e020e */
[----:B--2---:R-:W-:-:S07]  /*0580*/  DADD R18, R18, R18 ;  /* 0x0000000012127229 */ /* 0x004fce0000000012 */
[----:B------:R0:W-:Y:S04]  /*0590*/  STG.E.64 desc[UR6][R16.64], R18 ;  /* 0x0000001210007986 */ /* 0x0001e8000c101b06 */
[----:B------:R-:W2:Y:S01]  /*05a0*/  LDG.E.64 R28, desc[UR6][R14.64] ;  /* 0x000000060e1c7981 */ /* 0x000ea2000c1e1b00 */
[----:B------:R-:W-:Y:S01]  /*05b0*/  IMAD.WIDE R12, R25, 0x8, R16 ;  /* 0x00000008190c7825 */ /* 0x000fe200078e0210 */
[----:B------:R-:W-:Y:S02]  /*05c0*/  IADD3 R24, PT, PT, R24, 0x8, RZ ;  /* 0x0000000818187810 */ /* 0x000fe40007ffe0ff */
[----:B------:R-:W-:Y:S02]  /*05d0*/  LEA R22, R27, R22, 0x3 ;  /* 0x000000161b167211 */ /* 0x000fe400078e18ff */
[----:B------:R-:W-:-:S02]  /*05e0*/  ISETP.NE.AND P1, PT, R24, RZ, PT ;  /* 0x000000ff1800720c */ /* 0x000fc40003f25270 */
[----:B------:R-:W-:Y:S01]  /*05f0*/  LEA R20, R25, R20, 0x3 ;  /* 0x0000001419147211 */ /* 0x000fe200078e18ff */
[----:B--2---:R-:W-:-:S07]  /*0600*/  DADD R28, R28, R28 ;  /* 0x000000001c1c7229 */ /* 0x004fce000000001c */
[----:B------:R0:W-:Y:S03]  /*0610*/  STG.E.64 desc[UR6][R12.64], R28 ;  /* 0x0000001c0c007986 */ /* 0x0001e6000c101b06 */
[----:B------:R-:W-:Y:S05]  /*0620*/  @P1 BRA `(.L_x_3) ;  /* 0xfffffffc00401947 */ /* 0x000fea000383ffff */
[----:B------:R-:W-:-:S07]  /*0630*/  MOV R20, R2 ;  /* 0x0000000200147202 */ /* 0x000fce0000000f00 */
.L_x_2:
[----:B------:R-:W-:-:S13]  /*0640*/  ISETP.NE.AND P1, PT, R0, RZ, PT ;  /* 0x000000ff0000720c */ /* 0x000fda0003f25270 */
[----:B------:R-:W-:Y:S05]  /*0650*/  @!P1 BRA `(.L_x_4) ;  /* 0x0000000400089947 */ /* 0x000fea0003800000 */
[----:B------:R-:W-:Y:S01]  /*0660*/  ISETP.NE.AND P1, PT, R5, RZ, PT ;  /* 0x000000ff0500720c */ /* 0x000fe20003f25270 */
[----:B------:R-:W-:-:S12]  /*0670*/  @!P0 BRA `(.L_x_5) ;  /* 0x0000000000748947 */ /* 0x000fd80003800000 */
[----:B0-----:R-:W0:Y:S01]  /*0680*/  LDC.64 R12, c[0x0][0x388] ;  /* 0x0000e200ff0c7b82 */ /* 0x001e220000000a00 */
[----:B------:R-:W-:-:S07]  /*0690*/  IADD3 R14, PT, PT, R9, R20, RZ ;  /* 0x00000014090e7210 */ /* 0x000fce0007ffe0ff */
[----:B------:R-:W1:Y:S08]  /*06a0*/  LDC.64 R18, c[0x0][0x390] ;  /* 0x0000e400ff127b82 */ /* 0x000e700000000a00 */
[----:B------:R-:W2:Y:S01]  /*06b0*/  LDC R29, c[0x0][0x384] ;  /* 0x0000e100ff1d7b82 */ /* 0x000ea20000000800 */
[----:B0-----:R-:W-:-:S04]  /*06c0*/  IMAD R15, R14, R12, R23 ;  /* 0x0000000c0e0f7224 */ /* 0x001fc800078e0217 */
[----:B-1----:R-:W-:-:S03]  /*06d0*/  IMAD.WIDE R18, R15, 0x8, R18 ;  /* 0x000000080f127825 */ /* 0x002fc600078e0212 */
[----:B------:R-:W0:Y:S02]  /*06e0*/  LDC.64 R14, c[0x0][0x398] ;  /* 0x0000e600ff0e7b82 */ /* 0x000e240000000a00 */
[----:B------:R-:W3:Y:S01]  /*06f0*/  LDG.E.64 R16, desc[UR6][R18.64] ;  /* 0x0000000612107981 */ /* 0x000ee2000c1e1b00 */
[----:B------:R-:W-:Y:S02]  /*0700*/  IMAD R13, R10, R13, R20 ;  /* 0x0000000d0a0d7224 */ /* 0x000fe400078e0214 */
[----:B------:R-:W-:-:S04]  /*0710*/  IMAD.WIDE R24, R12, 0x8, R18 ;  /* 0x000000080c187825 */ /* 0x000fc800078e0212 */
[----:B--2---:R-:W-:-:S04]  /*0720*/  IMAD R13, R13, R29, R8 ;  /* 0x0000001d0d0d7224 */ /* 0x004fc800078e0208 */
[----:B0-----:R-:W-:Y:S01]  /*0730*/  IMAD.WIDE R14, R13, 0x8, R14 ;  /* 0x000000080d0e7825 */ /* 0x001fe200078e020e */
        /* <DEDUP_REMOVED lines=12> */
[----:B------:R-:W2:Y:S01]  /*0800*/  LDG.E.64 R12, desc[UR6][R12.64] ;  /* 0x000000060c0c7981 */ /* 0x000ea2000c1e1b00 */
[----:B------:R-:W-:Y:S01]  /*0810*/  IMAD.WIDE R28, R29, 0x8, R18 ;  /* 0x000000081d1c7825 */ /* 0x000fe200078e0212 */
[----:B------:R-:W-:Y:S01]  /*0820*/  IADD3 R20, PT, PT, R20, 0x4, RZ ;  /* 0x0000000414147810 */ /* 0x000fe20007ffe0ff */
[----:B--2---:R-:W-:-:S07]  /*0830*/  DADD R16, R12, R12 ;  /* 0x000000000c107229 */ /* 0x004fce000000000c */
[----:B------:R1:W-:Y:S04]  /*0840*/  STG.E.64 desc[UR6][R28.64], R16 ;  /* 0x000000101c007986 */ /* 0x0003e8000c101b06 */
.L_x_5:
[----:B------:R-:W-:Y:S05]  /*0850*/  @!P1 BRA `(.L_x_4) ;  /* 0x0000000000889947 */ /* 0x000fea0003800000 */
[----:B------:R-:W-:Y:S01]  /*0860*/  ISETP.NE.AND P1, PT, R5, 0x1, PT ;  /* 0x000000010500780c */ /* 0x000fe20003f25270 */
[----:B01----:R-:W0:-:S12]  /*0870*/  LDC.64 R16, c[0x0][0x390] ;  /* 0x0000e400ff107b82 */ /* 0x003e180000000a00 */
[----:B------:R-:W1:Y:S01]  /*0880*/  @P1 LDC.64 R12, c[0x0][0x388] ;  /* 0x0000e200ff0c1b82 */ /* 0x000e620000000a00 */
[----:B------:R-:W-:-:S07]  /*0890*/  @P1 IADD3 R14, PT, PT, R9, R20, RZ ;  /* 0x00000014090e1210 */ /* 0x000fce0007ffe0ff */
[----:B------:R-:W2:Y:S01]  /*08a0*/  @P1 LDC R25, c[0x0][0x384] ;  /* 0x0000e100ff191b82 */ /* 0x000ea20000000800 */
[----:B-1----:R-:W-:-:S04]  /*08b0*/  @P1 IMAD R15, R14, R12, R23 ;  /* 0x0000000c0e0f1224 */ /* 0x002fc800078e0217 */
[----:B0-----:R-:W-:-:S03]  /*08c0*/  @P1 IMAD.WIDE R16, R15, 0x8, R16 ;  /* 0x000000080f101825 */ /* 0x001fc600078e0210 */
[----:B------:R-:W0:Y:S02]  /*08d0*/  LDC.64 R14, c[0x0][0x398] ;  /* 0x0000e600ff0e7b82 */ /* 0x000e240000000a00 */
[----:B------:R1:W3:Y:S01]  /*08e0*/  @P1 LDG.E.64 R18, desc[UR6][R16.64] ;  /* 0x0000000610121981 */ /* 0x0002e2000c1e1b00 */
[----:B------:R-:W-:Y:S02]  /*08f0*/  @P1 IMAD R13, R10, R13, R20 ;  /* 0x0000000d0a0d1224 */ /* 0x000fe400078e0214 */
[----:B------:R-:W-:-:S04]  /*0900*/  @P1 IMAD.WIDE R26, R12, 0x8, R16 ;  /* 0x000000080c1a1825 */ /* 0x000fc800078e0210 */
[----:B--2---:R-:W-:Y:S01]  /*0910*/  @P1 IMAD R13, R13, R25, R8 ;  /* 0x000000190d0d1224 */ /* 0x004fe200078e0208 */
[----:B------:R-:W-:Y:S01]  /*0920*/  LOP3.LUT P2, RZ, R21, 0x1, RZ, 0xc0, !PT ;  /* 0x0000000115ff7812 */ /* 0x000fe2000784c0ff */
[----:B-1----:R-:W1:Y:S02]  /*0930*/  LDC.64 R16, c[0x0][0x390] ;  /* 0x0000e400ff107b82 */ /* 0x002e640000000a00 */
[----:B0-----:R-:W-:-:S10]  /*0940*/  @P1 IMAD.WIDE R14, R13, 0x8, R14 ;  /* 0x000000080d0e1825 */ /* 0x001fd400078e020e */
[----:B------:R-:W0:Y:S01]  /*0950*/  @P2 LDC.64 R12, c[0x0][0x388] ;  /* 0x0000e200ff0c2b82 */ /* 0x000e220000000a00 */
[----:B---3--:R-:W-:-:S07]  /*0960*/  @P1 DADD R18, R18, R18 ;  /* 0x0000000012121229 */ /* 0x008fce0000000012 */
[----:B------:R2:W-:Y:S04]  /*0970*/  @P1 STG.E.64 desc[UR6][R14.64], R18 ;  /* 0x000000120e001986 */ /* 0x0005e8000c101b06 */
[----:B------:R-:W3:Y:S01]  /*0980*/  @P1 LDG.E.64 R26, desc[UR6][R26.64] ;  /* 0x000000061a1a1981 */ /* 0x000ee2000c1e1b00 */
[----:B------:R-:W-:Y:S01]  /*0990*/  @P1 IADD3 R20, PT, PT, R20, 0x2, RZ ;  /* 0x0000000214141810 */ /* 0x000fe20007ffe0ff */
[----:B------:R-:W-:-:S03]  /*09a0*/  @P1 IMAD.WIDE R24, R25, 0x8, R14 ;  /* 0x0000000819181825 */ /* 0x000fc600078e020e */
[----:B------:R-:W-:-:S05]  /*09b0*/  @P2 IADD3 R22, PT, PT, R9, R20, RZ ;  /* 0x0000001409162210 */ /* 0x000fca0007ffe0ff */
[----:B0-----:R-:W-:Y:S01]  /*09c0*/  @P2 IMAD R29, R22, R12, R23 ;  /* 0x0000000c161d2224 */ /* 0x001fe200078e0217 */
[----:B--2---:R-:W0:Y:S03]  /*09d0*/  @P2 LDC R19, c[0x0][0x384] ;  /* 0x0000e100ff132b82 */ /* 0x004e260000000800 */
[----:B-1----:R-:W-:-:S05]  /*09e0*/  @P2 IMAD.WIDE R16, R29, 0x8, R16 ;  /* 0x000000081d102825 */ /* 0x002fca00078e0210 */
[----:B------:R-:W1:Y:S01]  /*09f0*/  LDC.64 R14, c[0x0][0x398] ;  /* 0x0000e600ff0e7b82 */ /* 0x000e620000000a00 */
[----:B---3--:R-:W-:-:S07]  /*0a00*/  @P1 DADD R22, R26, R26 ;  /* 0x000000001a161229 */ /* 0x008fce000000001a */
[----:B------:R2:W-:Y:S04]  /*0a10*/  @P1 STG.E.64 desc[UR6][R24.64], R22 ;  /* 0x0000001618001986 */ /* 0x0005e8000c101b06 */
[----:B------:R-:W3:Y:S01]  /*0a20*/  @P2 LDG.E.64 R16, desc[UR6][R16.64] ;  /* 0x0000000610102981 */ /* 0x000ee2000c1e1b00 */
[----:B------:R-:W-:-:S04]  /*0a30*/  @P2 IMAD R13, R10, R13, R20 ;  /* 0x0000000d0a0d2224 */ /* 0x000fc800078e0214 */
[----:B0-----:R-:W-:-:S04]  /*0a40*/  @P2 IMAD R19, R13, R19, R8 ;  /* 0x000000130d132224 */ /* 0x001fc800078e0208 */
[----:B-1----:R-:W-:Y:S01]  /*0a50*/  @P2 IMAD.WIDE R14, R19, 0x8, R14 ;  /* 0x00000008130e2825 */ /* 0x002fe200078e020e */
[----:B---3--:R-:W-:-:S07]  /*0a60*/  @P2 DADD R12, R16, R16 ;  /* 0x00000000100c2229 */ /* 0x008fce0000000010 */
[----:B------:R2:W-:Y:S04]  /*0a70*/  @P2 STG.E.64 desc[UR6][R14.64], R12 ;  /* 0x0000000c0e002986 */ /* 0x0005e8000c101b06 */
.L_x_4:
[----:B------:R-:W-:-:S04]  /*0a80*/  IADD3 R10, PT, PT, R10, 0x1, RZ ;  /* 0x000000010a0a7810 */ /* 0x000fc80007ffe0ff */
[----:B------:R-:W-:-:S13]  /*0a90*/  ISETP.NE.AND P1, PT, R10, R21, PT ;  /* 0x000000150a00720c */ /* 0x000fda0003f25270 */
[----:B------:R-:W-:Y:S05]  /*0aa0*/  @P1 BRA `(.L_x_6) ;  /* 0xfffffff400f41947 */ /* 0x000fea000383ffff */
[----:B------:R-:W3:Y:S01]  /*0ab0*/  LDCU UR4, c[0x0][0x364] ;  /* 0x00006c80ff0477ac */ /* 0x000ee20008000800 */
[----:B------:R-:W3:Y:S01]  /*0ac0*/  LDC R9, c[0x0][0x374] ;  /* 0x0000dd00ff097b82 */ /* 0x000ee20000000800 */
[----:B------:R-:W4:Y:S01]  /*0ad0*/  LDCU UR5, c[0x0][0x384] ;  /* 0x00007080ff0577ac */ /* 0x000f220008000800 */
[----:B---3--:R-:W-:Y:S01]  /*0ae0*/  IMAD R4, R9, UR4, R4 ;  /* 0x0000000409047c24 */ /* 0x008fe2000f8e0204 */
[----:B----4-:R-:W-:-:S04]  /*0af0*/  MOV R9, UR5 ;  /* 0x0000000500097c02 */ /* 0x010fc80008000f00 */
[----:B------:R-:W-:-:S13]  /*0b00*/  ISETP.GE.AND P1, PT, R4, R9, PT ;  /* 0x000000090400720c */ /* 0x000fda0003f26270 */
[----:B------:R-:W-:Y:S05]  /*0b10*/  @!P1 BRA `(.L_x_7) ;  /* 0xfffffff400b09947 */ /* 0x000fea000383ffff */
.L_x_1:
[----:B------:R-:W-:Y:S05]  /*0b20*/  BSYNC.RECONVERGENT B0 ;  /* 0x0000000000007941 */ /* 0x000fea0003800200 */
.L_x_0:
[----:B------:R-:W3:Y:S01]  /*0b30*/  LDCU UR4, c[0x0][0x360] ;  /* 0x00006c00ff0477ac */ /* 0x000ee20008000800 */
[----:B------:R-:W3:Y:S02]  /*0b40*/  LDC R8, c[0x0][0x370] ;  /* 0x0000dc00ff087b82 */ /* 0x000ee40000000800 */
[----:B---3--:R-:W-:-:S05]  /*0b50*/  IMAD R3, R8, UR4, R3 ;  /* 0x0000000408037c24 */ /* 0x008fca000f8e0203 */
[----:B------:R-:W-:-:S13]  /*0b60*/  ISETP.GE.AND P1, PT, R3, R9, PT ;  /* 0x000000090300720c */ /* 0x000fda0003f26270 */
[----:B------:R-:W-:Y:S05]  /*0b70*/  @!P1 BRA `(.L_x_8) ;  /* 0xfffffff400789947 */ /* 0x000fea000383ffff */
[----:B------:R-:W-:Y:S05]  /*0b80*/  EXIT ;  /* 0x000000000000794d */ /* 0x000fea0003800000 */
.L_x_9:
[----:B------:R-:W-:-:S00]  /*0b90*/  BRA `(.L_x_9) ;  /* 0xfffffffc00fc7947 */ /* 0x000fc0000383ffff */
[----:B------:R-:W-:-:S00]  /*0ba0*/  NOP ;  /* 0x0000000000007918 */ /* 0x000fc00000000000 */
        /* <DEDUP_REMOVED lines=13> */
.L_x_10:


//--------------------- .nv.shared.reserved.0     --------------------------
	.section	.nv.shared.reserved.0,"aw",@nobits
	.weak		__nv_reservedSMEM_offset_0_alias
	.size		__nv_reservedSMEM_offset_0_alias, 0, 64
	.other		__nv_reservedSMEM_offset_0_alias,@"STO_CUDA_RESERVED_SHARED STV_DEFAULT"
__nv_reservedSMEM_offset_0_alias:
	.zero		0
	.zero		64


//--------------------- .nv.constant0._Z21ph_dRPA_B_sing_kerneliiiiPdS_ --------------------------
	.section	.nv.constant0._Z21ph_dRPA_B_sing_kerneliiiiPdS_,"a",@progbits
	.sectionflags	@""
	.align	4
.nv.constant0._Z21ph_dRPA_B_sing_kerneliiiiPdS_:
	.zero		928


//--------------------- SYMBOLS --------------------------

	.type		.nv.reservedSmem.offset0,@object
	.size		.nv.reservedSmem.offset0,0x4
